	.headerflags	@"EF_CUDA_TEXMODE_UNIFIED EF_CUDA_64BIT_ADDRESS EF_CUDA_ACCELERATORS EF_CUDA_SM90 EF_CUDA_VIRTUAL_SM(EF_CUDA_SM90)"
	.elftype	@"ET_EXEC"


//--------------------- .nv.info                  --------------------------
	.section	.nv.info,"",@"SHT_CUDA_INFO"
	.align	4


	//----- nvinfo : EIATTR_REGCOUNT
	.align		4
        /*0000*/ 	.byte	0x04, 0x2f
        /*0002*/ 	.short	(.L_3 - .L_2)
	.align		4
.L_2:
        /*0004*/ 	.word	index@(triton_poi_fused_cat_relu_3)
        /*0008*/ 	.word	0x00000020


	//----- nvinfo : EIATTR_MIN_STACK_SIZE
	.align		4
.L_3:
        /*000c*/ 	.byte	0x04, 0x12
        /*000e*/ 	.short	(.L_5 - .L_4)
	.align		4
.L_4:
        /*0010*/ 	.word	index@(triton_poi_fused_cat_relu_3)
        /*0014*/ 	.word	0x00000000


	//----- nvinfo : EIATTR_FRAME_SIZE
	.align		4
.L_5:
        /*0018*/ 	.byte	0x04, 0x11
        /*001a*/ 	.short	(.L_7 - .L_6)
	.align		4
.L_6:
        /*001c*/ 	.word	index@(triton_poi_fused_cat_relu_3)
        /*0020*/ 	.word	0x00000000


	//----- nvinfo : EIATTR_MIN_STACK_SIZE
	.align		4
.L_7:
        /*0024*/ 	.byte	0x04, 0x12
        /*0026*/ 	.short	(.L_9 - .L_8)
	.align		4
.L_8:
        /*0028*/ 	.word	index@(triton_poi_fused_cat_relu_3)
        /*002c*/ 	.word	0x00000000
.L_9:


//--------------------- .nv.info.triton_poi_fused_cat_relu_3 --------------------------
	.section	.nv.info.triton_poi_fused_cat_relu_3,"",@"SHT_CUDA_INFO"
	.sectionflags	@""
	.align	4


	//----- nvinfo : EIATTR_CUDA_API_VERSION
	.align		4
        /*0000*/ 	.byte	0x04, 0x37
        /*0002*/ 	.short	(.L_11 - .L_10)
.L_10:
        /*0004*/ 	.word	0x0000007c


	//----- nvinfo : EIATTR_KPARAM_INFO
	.align		4
.L_11:
        /*0008*/ 	.byte	0x04, 0x17
        /*000a*/ 	.short	(.L_13 - .L_12)
.L_12:
        /*000c*/ 	.word	0x00000000
        /*0010*/ 	.short	0x000a
        /*0012*/ 	.short	0x0050
        /*0014*/ 	.byte	0x00, 0xf0, 0x11, 0x00


	//----- nvinfo : EIATTR_KPARAM_INFO
	.align		4
.L_13:
        /*0018*/ 	.byte	0x04, 0x17
        /*001a*/ 	.short	(.L_15 - .L_14)
.L_14:
        /*001c*/ 	.word	0x00000000
        /*0020*/ 	.short	0x0009
        /*0022*/ 	.short	0x0048
        /*0024*/ 	.byte	0x00, 0xf4, 0x21, 0x00


	//----- nvinfo : EIATTR_KPARAM_INFO
	.align		4
.L_15:
        /*0028*/ 	.byte	0x04, 0x17
        /*002a*/ 	.short	(.L_17 - .L_16)
.L_16:
        /*002c*/ 	.word	0x00000000
        /*0030*/ 	.short	0x0008
        /*0032*/ 	.short	0x0040
        /*0034*/ 	.byte	0x00, 0xf4, 0x21, 0x00


	//----- nvinfo : EIATTR_KPARAM_INFO
	.align		4
.L_17:
        /*0038*/ 	.byte	0x04, 0x17
        /*003a*/ 	.short	(.L_19 - .L_18)
.L_18:
        /*003c*/ 	.word	0x00000000
        /*0040*/ 	.short	0x0007
        /*0042*/ 	.short	0x0038
        /*0044*/ 	.byte	0x00, 0xf4, 0x21, 0x00


	//----- nvinfo : EIATTR_KPARAM_INFO
	.align		4
.L_19:
        /*0048*/ 	.byte	0x04, 0x17
        /*004a*/ 	.short	(.L_21 - .L_20)
.L_20:
        /*004c*/ 	.word	0x00000000
        /*0050*/ 	.short	0x0006
        /*0052*/ 	.short	0x0030
        /*0054*/ 	.byte	0x00, 0xf4, 0x21, 0x00


	//----- nvinfo : EIATTR_KPARAM_INFO
	.align		4
.L_21:
        /*0058*/ 	.byte	0x04, 0x17
        /*005a*/ 	.short	(.L_23 - .L_22)
.L_22:
        /*005c*/ 	.word	0x00000000
        /*0060*/ 	.short	0x0005
        /*0062*/ 	.short	0x0028
        /*0064*/ 	.byte	0x00, 0xf4, 0x21, 0x00


	//----- nvinfo : EIATTR_KPARAM_INFO
	.align		4
.L_23:
        /*0068*/ 	.byte	0x04, 0x17
        /*006a*/ 	.short	(.L_25 - .L_24)
.L_24:
        /*006c*/ 	.word	0x00000000
        /*0070*/ 	.short	0x0004
        /*0072*/ 	.short	0x0020
        /*0074*/ 	.byte	0x00, 0xf4, 0x21, 0x00


	//----- nvinfo : EIATTR_KPARAM_INFO
	.align		4
.L_25:
        /*0078*/ 	.byte	0x04, 0x17
        /*007a*/ 	.short	(.L_27 - .L_26)
.L_26:
        /*007c*/ 	.word	0x00000000
        /*0080*/ 	.short	0x0003
        /*0082*/ 	.short	0x0018
        /*0084*/ 	.byte	0x00, 0xf4, 0x21, 0x00


	//----- nvinfo : EIATTR_KPARAM_INFO
	.align		4
.L_27:
        /*0088*/ 	.byte	0x04, 0x17
        /*008a*/ 	.short	(.L_29 - .L_28)
.L_28:
        /*008c*/ 	.word	0x00000000
        /*0090*/ 	.short	0x0002
        /*0092*/ 	.short	0x0010
        /*0094*/ 	.byte	0x00, 0xf4, 0x21, 0x00


	//----- nvinfo : EIATTR_KPARAM_INFO
	.align		4
.L_29:
        /*0098*/ 	.byte	0x04, 0x17
        /*009a*/ 	.short	(.L_31 - .L_30)
.L_30:
        /*009c*/ 	.word	0x00000000
        /*00a0*/ 	.short	0x0001
        /*00a2*/ 	.short	0x0008
        /*00a4*/ 	.byte	0x00, 0xf4, 0x21, 0x00


	//----- nvinfo : EIATTR_KPARAM_INFO
	.align		4
.L_31:
        /*00a8*/ 	.byte	0x04, 0x17
        /*00aa*/ 	.short	(.L_33 - .L_32)
.L_32:
        /*00ac*/ 	.word	0x00000000
        /*00b0*/ 	.short	0x0000
        /*00b2*/ 	.short	0x0000
        /*00b4*/ 	.byte	0x00, 0xf4, 0x21, 0x00


	//----- nvinfo : EIATTR_SPARSE_MMA_MASK
	.align		4
.L_33:
        /*00b8*/ 	.byte	0x03, 0x50
        /*00ba*/ 	.short	0x0000


	//----- nvinfo : EIATTR_MAXREG_COUNT
	.align		4
        /*00bc*/ 	.byte	0x03, 0x1b
        /*00be*/ 	.short	0x00ff


	//----- nvinfo : EIATTR_EXIT_INSTR_OFFSETS
	.align		4
        /*00c0*/ 	.byte	0x04, 0x1c
        /*00c2*/ 	.short	(.L_35 - .L_34)


	//   ....[0]....
.L_34:
        /*00c4*/ 	.word	0x000009f0


	//   ....[1]....
        /*00c8*/ 	.word	0x00000a10


	//----- nvinfo : EIATTR_REQNTID
	.align		4
.L_35:
        /*00cc*/ 	.byte	0x04, 0x10
        /*00ce*/ 	.short	(.L_37 - .L_36)
.L_36:
        /*00d0*/ 	.word	0x00000080
        /*00d4*/ 	.word	0x00000001
        /*00d8*/ 	.word	0x00000001


	//----- nvinfo : EIATTR_CBANK_PARAM_SIZE
	.align		4
.L_37:
        /*00dc*/ 	.byte	0x03, 0x19
        /*00de*/ 	.short	0x0054


	//----- nvinfo : EIATTR_PARAM_CBANK
	.align		4
        /*00e0*/ 	.byte	0x04, 0x0a
        /*00e2*/ 	.short	(.L_39 - .L_38)
	.align		4
.L_38:
        /*00e4*/ 	.word	index@(.nv.constant0.triton_poi_fused_cat_relu_3)
        /*00e8*/ 	.short	0x0210
        /*00ea*/ 	.short	0x0054


	//----- nvinfo : EIATTR_SW_WAR
	.align		4
.L_39:
        /*00ec*/ 	.byte	0x04, 0x36
        /*00ee*/ 	.short	(.L_41 - .L_40)
.L_40:
        /*00f0*/ 	.word	0x00000008
.L_41:


//--------------------- .nv.callgraph             --------------------------
	.section	.nv.callgraph,"",@"SHT_CUDA_CALLGRAPH"
	.align	4
	.sectionentsize	8
	.align		4
        /*0000*/ 	.word	0x00000000
	.align		4
        /*0004*/ 	.word	0xffffffff
	.align		4
        /*0008*/ 	.word	0x00000000
	.align		4
        /*000c*/ 	.word	0xfffffffe
	.align		4
        /*0010*/ 	.word	0x00000000
	.align		4
        /*0014*/ 	.word	0xfffffffd
	.align		4
        /*0018*/ 	.word	0x00000000
	.align		4
        /*001c*/ 	.word	0xfffffffc


//--------------------- .nv.constant4             --------------------------
	.section	.nv.constant4,"a",@progbits
	.align	8
	.align		8
.nv.constant4:
        /*0000*/ 	.dword	_$_str
	.align		8
        /*0008*/ 	.dword	_$_str_$_2


//--------------------- .text.triton_poi_fused_cat_relu_3 --------------------------
	.section	.text.triton_poi_fused_cat_relu_3,"ax",@progbits
	.align	128
        .global         triton_poi_fused_cat_relu_3
        .type           triton_poi_fused_cat_relu_3,@function
        .size           triton_poi_fused_cat_relu_3,(.L_x_1 - triton_poi_fused_cat_relu_3)
        .other          triton_poi_fused_cat_relu_3,@"STO_CUDA_ENTRY STV_DEFAULT"
triton_poi_fused_cat_relu_3:
.text.triton_poi_fused_cat_relu_3:
[----:B------:R-:W0:Y:S01]  /*0000*/  LDC R1, c[0x0][0x28] ;  /* 0x00000a00ff017b82 */ /* 0x000e220000000800 */
[----:B------:R-:W1:Y:S07]  /*0010*/  S2R R0, SR_TID.X ;  /* 0x0000000000007919 */ /* 0x000e6e0000002100 */
[----:B------:R-:W2:Y:S01]  /*0020*/  LDC.64 R8, c[0x0][0x228] ;  /* 0x00008a00ff087b82 */ /* 0x000ea20000000a00 */
[----:B------:R-:W-:Y:S01]  /*0030*/  ULDC.64 UR4, c[0x0][0x208] ;  /* 0x0000820000047ab9 */ /* 0x000fe20000000a00 */
[----:B------:R-:W-:Y:S01]  /*0040*/  CS2R R22, SRZ ;  /* 0x0000000000167805 */ /* 0x000fe2000001ff00 */
[----:B------:R-:W3:Y:S05]  /*0050*/  S2R R5, SR_CTAID.X ;  /* 0x0000000000057919 */ /* 0x000eea0000002500 */
[----:B------:R-:W4:Y:S08]  /*0060*/  LDC.64 R26, c[0x0][0x220] ;  /* 0x00008800ff1a7b82 */ /* 0x000f300000000a00 */
[----:B------:R-:W5:Y:S01]  /*0070*/  LDC.64 R28, c[0x0][0x218] ;  /* 0x00008600ff1c7b82 */ /* 0x000f620000000a00 */
[----:B------:R-:W-:-:S07]  /*0080*/  CS2R R18, SRZ ;  /* 0x0000000000127805 */ /* 0x000fce000001ff00 */
[----:B------:R-:W2:Y:S01]  /*0090*/  LDC.64 R20, c[0x0][0x240] ;  /* 0x00009000ff147b82 */ /* 0x000ea20000000a00 */
[----:B-1----:R-:W-:-:S05]  /*00a0*/  IMAD.SHL.U32 R0, R0, 0x2, RZ ;  /* 0x0000000200007824 */ /* 0x002fca00078e00ff */
[----:B------:R-:W-:-:S05]  /*00b0*/  LOP3.LUT R0, R0, 0xfe, RZ, 0xc0, !PT ;  /* 0x000000fe00007812 */ /* 0x000fca00078ec0ff */
[----:B---3--:R-:W-:Y:S01]  /*00c0*/  IMAD R0, R5, 0x100, R0 ;  /* 0x0000010005007824 */ /* 0x008fe200078e0200 */
[----:B------:R-:W-:-:S04]  /*00d0*/  SHF.R.S32.HI R5, RZ, 0x17, R5 ;  /* 0x00000017ff057819 */ /* 0x000fc80000011405 */
[----:B------:R-:W-:Y:S02]  /*00e0*/  SHF.R.S32.HI R3, RZ, 0x1f, R0 ;  /* 0x0000001fff037819 */ /* 0x000fe40000011400 */
[----:B------:R-:W-:Y:S02]  /*00f0*/  SGXT R5, R5, 0x1 ;  /* 0x000000010505781a */ /* 0x000fe40000000200 */
[-C--:B------:R-:W-:Y:S02]  /*0100*/  LEA.HI R10, R3, R0.reuse, RZ, 0x4 ;  /* 0x00000000030a7211 */ /* 0x080fe400078f20ff */
[----:B------:R-:W-:Y:S02]  /*0110*/  LEA.HI R2, R5, R0, RZ, 0x6 ;  /* 0x0000000005027211 */ /* 0x000fe400078f30ff */
[----:B------:R-:W-:Y:S02]  /*0120*/  SHF.R.S32.HI R25, RZ, 0x4, R10 ;  /* 0x00000004ff197819 */ /* 0x000fe4000001140a */
[----:B------:R-:W-:-:S02]  /*0130*/  SHF.R.S32.HI R6, RZ, 0x6, R2 ;  /* 0x00000006ff067819 */ /* 0x000fc40000011402 */
[----:B------:R-:W-:Y:S02]  /*0140*/  LEA.HI R3, R25, R25, RZ, 0x2 ;  /* 0x0000001919037211 */ /* 0x000fe400078f10ff */
[----:B------:R-:W-:Y:S02]  /*0150*/  ISETP.GE.AND P0, PT, R0, 0x100, PT ;  /* 0x000001000000780c */ /* 0x000fe40003f06270 */
[----:B------:R-:W-:-:S05]  /*0160*/  LOP3.LUT R4, R3, 0xfffffffc, RZ, 0xc0, !PT ;  /* 0xfffffffc03047812 */ /* 0x000fca00078ec0ff */
[----:B------:R-:W-:Y:S02]  /*0170*/  IMAD.IADD R25, R25, 0x1, -R4 ;  /* 0x0000000119197824 */ /* 0x000fe400078e0a04 */
[----:B------:R-:W1:Y:S02]  /*0180*/  LDC.64 R4, c[0x0][0x248] ;  /* 0x00009200ff047b82 */ /* 0x000e640000000a00 */
[----:B------:R-:W-:Y:S01]  /*0190*/  IMAD R7, R6, 0x2, R25 ;  /* 0x0000000206077824 */ /* 0x000fe200078e0219 */
[C---:B------:R-:W-:Y:S02]  /*01a0*/  LOP3.LUT R6, R25.reuse, 0x80, RZ, 0xc0, !PT ;  /* 0x0000008019067812 */ /* 0x040fe400078ec0ff */
[----:B------:R-:W-:Y:S02]  /*01b0*/  ISETP.GT.AND P2, PT, R25, 0x1, !P0 ;  /* 0x000000011900780c */ /* 0x000fe40004744270 */
[----:B------:R-:W-:Y:S02]  /*01c0*/  LEA.HI R3, R7, R7, RZ, 0x1 ;  /* 0x0000000707037211 */ /* 0x000fe400078f08ff */
[----:B------:R-:W-:-:S02]  /*01d0*/  LEA.HI R6, R6, R25, RZ, 0x19 ;  /* 0x0000001906067211 */ /* 0x000fc400078fc8ff */
[----:B------:R-:W-:Y:S02]  /*01e0*/  SHF.R.S32.HI R11, RZ, 0x1, R3 ;  /* 0x00000001ff0b7819 */ /* 0x000fe40000011403 */
[----:B------:R-:W-:Y:S02]  /*01f0*/  ISETP.GE.AND P1, PT, R25, 0x2, PT ;  /* 0x000000021900780c */ /* 0x000fe40003f26270 */
[----:B------:R-:W-:-:S04]  /*0200*/  LEA.HI R3, R11, R11, RZ, 0x2 ;  /* 0x0000000b0b037211 */ /* 0x000fc800078f10ff */
[----:B------:R-:W-:Y:S02]  /*0210*/  LOP3.LUT R12, R3, 0x3fffffc, RZ, 0xc0, !PT ;  /* 0x03fffffc030c7812 */ /* 0x000fe400078ec0ff */
[----:B------:R-:W-:-:S03]  /*0220*/  LOP3.LUT R3, R6, 0xfffe, RZ, 0xc0, !PT ;  /* 0x0000fffe06037812 */ /* 0x000fc600078ec0ff */
[----:B------:R-:W-:Y:S02]  /*0230*/  IMAD.IADD R6, R11, 0x1, -R12 ;  /* 0x000000010b067824 */ /* 0x000fe400078e0a0c */
[----:B------:R-:W-:Y:S02]  /*0240*/  IMAD.MOV R11, RZ, RZ, -R3 ;  /* 0x000000ffff0b7224 */ /* 0x000fe400078e0a03 */
[----:B------:R-:W-:Y:S02]  /*0250*/  IMAD.MOV.U32 R3, RZ, RZ, RZ ;  /* 0x000000ffff037224 */ /* 0x000fe400078e00ff */
[----:B-1----:R-:W-:Y:S01]  /*0260*/  IMAD.WIDE R14, R25, 0x4, R4 ;  /* 0x00000004190e7825 */ /* 0x002fe200078e0204 */
[----:B------:R-:W-:-:S04]  /*0270*/  PRMT R4, R11, 0x7710, RZ ;  /* 0x000077100b047816 */ /* 0x000fc800000000ff */
[----:B------:R-:W3:Y:S01]  /*0280*/  @P2 LDG.E.EL R3, desc[UR4][R14.64+-0x8] ;  /* 0xfffff8040e032981 */ /* 0x000ee2000c2e1900 */
[----:B------:R-:W-:Y:S01]  /*0290*/  IMAD.IADD R4, R25, 0x1, R4 ;  /* 0x0000000119047824 */ /* 0x000fe200078e0204 */
[----:B------:R-:W-:Y:S02]  /*02a0*/  LOP3.LUT R5, R10, 0xfffffff0, RZ, 0xc0, !PT ;  /* 0xfffffff00a057812 */ /* 0x000fe400078ec0ff */
[----:B------:R1:W3:Y:S02]  /*02b0*/  @P2 LDG.E.EL R22, desc[UR4][R14.64+-0x8] ;  /* 0xfffff8040e162981 */ /* 0x0002e4000c2e1900 */
[----:B------:R-:W-:Y:S01]  /*02c0*/  PRMT R11, R4, 0x8880, RZ ;  /* 0x00008880040b7816 */ /* 0x000fe200000000ff */
[C---:B------:R-:W-:Y:S01]  /*02d0*/  IMAD.IADD R16, R0.reuse, 0x1, -R5 ;  /* 0x0000000100107824 */ /* 0x040fe200078e0a05 */
[----:B------:R-:W-:Y:S01]  /*02e0*/  ISETP.LT.AND P3, PT, R0, 0x100, !P1 ;  /* 0x000001000000780c */ /* 0x000fe20004f61270 */
[----:B--2---:R-:W-:-:S04]  /*02f0*/  IMAD.WIDE R12, R7, 0x4, R8 ;  /* 0x00000004070c7825 */ /* 0x004fc800078e0208 */
[----:B------:R-:W-:Y:S01]  /*0300*/  IMAD R9, R11, 0x10, R16 ;  /* 0x000000100b097824 */ /* 0x000fe200078e0210 */
[----:B------:R-:W-:Y:S01]  /*0310*/  LOP3.LUT R17, R2, 0xffffffc0, RZ, 0xc0, !PT ;  /* 0xffffffc002117812 */ /* 0x000fe200078ec0ff */
[----:B------:R-:W2:Y:S01]  /*0320*/  LDC.64 R10, c[0x0][0x230] ;  /* 0x00008c00ff0a7b82 */ /* 0x000ea20000000a00 */
[----:B------:R-:W-:Y:S02]  /*0330*/  IMAD.MOV.U32 R2, RZ, RZ, RZ ;  /* 0x000000ffff027224 */ /* 0x000fe400078e00ff */
[----:B------:R-:W-:Y:S02]  /*0340*/  IMAD.MOV.U32 R5, RZ, RZ, RZ ;  /* 0x000000ffff057224 */ /* 0x000fe400078e00ff */
[----:B------:R-:W-:Y:S02]  /*0350*/  IMAD R9, R6, 0x40, R9 ;  /* 0x0000004006097824 */ /* 0x000fe400078e0209 */
[----:B------:R-:W3:Y:S01]  /*0360*/  @P3 LDG.E.EL R2, desc[UR4][R12.64] ;  /* 0x000000040c023981 */ /* 0x000ee2000c2e1900 */
[----:B-1----:R-:W1:Y:S01]  /*0370*/  LDC.64 R14, c[0x0][0x238] ;  /* 0x00008e00ff0e7b82 */ /* 0x002e620000000a00 */
[----:B------:R-:W-:-:S02]  /*0380*/  IMAD.MOV.U32 R6, RZ, RZ, RZ ;  /* 0x000000ffff067224 */ /* 0x000fc400078e00ff */
[----:B------:R5:W3:Y:S01]  /*0390*/  @P3 LDG.E.EL R5, desc[UR4][R12.64] ;  /* 0x000000040c053981 */ /* 0x000ae2000c2e1900 */
[----:B----4-:R-:W-:-:S04]  /*03a0*/  IMAD.WIDE R26, R7, 0x4, R26 ;  /* 0x00000004071a7825 */ /* 0x010fc800078e021a */
[----:B-----5:R-:W-:Y:S01]  /*03b0*/  IMAD.WIDE R8, R9, 0x4, R28 ;  /* 0x0000000409087825 */ /* 0x020fe200078e021c */
[----:B------:R-:W4:Y:S01]  /*03c0*/  @P3 LDG.E.EL R6, desc[UR4][R26.64] ;  /* 0x000000041a063981 */ /* 0x000f22000c2e1900 */
[----:B0-----:R-:W-:-:S03]  /*03d0*/  LOP3.LUT R12, R4, 0xffff, RZ, 0xc0, !PT ;  /* 0x0000ffff040c7812 */ /* 0x001fc600078ec0ff */
[----:B------:R0:W5:Y:S01]  /*03e0*/  @P3 LDG.E.64 R18, desc[UR4][R8.64] ;  /* 0x0000000408123981 */ /* 0x000162000c1e1b00 */
[----:B------:R-:W-:Y:S01]  /*03f0*/  PRMT R12, R12, 0x8880, RZ ;  /* 0x000088800c0c7816 */ /* 0x000fe200000000ff */
[----:B--2---:R-:W-:-:S04]  /*0400*/  IMAD.WIDE R10, R7, 0x4, R10 ;  /* 0x00000004070a7825 */ /* 0x004fc800078e020a */
[----:B------:R-:W-:Y:S01]  /*0410*/  IMAD.MOV.U32 R7, RZ, RZ, R12 ;  /* 0x000000ffff077224 */ /* 0x000fe200078e000c */
[----:B------:R-:W2:Y:S01]  /*0420*/  @P3 LDG.E.EL R23, desc[UR4][R10.64] ;  /* 0x000000040a173981 */ /* 0x000ea2000c2e1900 */
[----:B0-----:R-:W0:Y:S01]  /*0430*/  LDC.64 R8, c[0x0][0x250] ;  /* 0x00009400ff087b82 */ /* 0x001e220000000a00 */
[----:B------:R-:W-:Y:S02]  /*0440*/  IMAD.IADD R16, R16, 0x1, R17 ;  /* 0x0000000110107824 */ /* 0x000fe400078e0211 */
[----:B------:R-:W-:-:S05]  /*0450*/  IMAD.MOV.U32 R4, RZ, RZ, RZ ;  /* 0x000000ffff047224 */ /* 0x000fca00078e00ff */
[----:B------:R-:W0:Y:S01]  /*0460*/  LDC.64 R12, c[0x0][0x258] ;  /* 0x00009600ff0c7b82 */ /* 0x000e220000000a00 */
[----:B------:R-:W-:Y:S01]  /*0470*/  IMAD R17, R25, 0x10, R16 ;  /* 0x0000001019117824 */ /* 0x000fe200078e0210 */
[----:B------:R1:W2:Y:S02]  /*0480*/  @P3 LDG.E.EL R4, desc[UR4][R26.64] ;  /* 0x000000041a043981 */ /* 0x0002a4000c2e1900 */
[----:B-1----:R-:W-:-:S04]  /*0490*/  IMAD.WIDE R14, R7, 0x4, R14 ;  /* 0x00000004070e7825 */ /* 0x002fc800078e020e */
[----:B------:R-:W-:Y:S01]  /*04a0*/  IMAD.WIDE R28, R17, 0x4, R28 ;  /* 0x00000004111c7825 */ /* 0x000fe200078e021c */
[----:B------:R-:W-:-:S03]  /*04b0*/  CS2R R16, SRZ ;  /* 0x0000000000107805 */ /* 0x000fc6000001ff00 */
[----:B------:R-:W-:Y:S01]  /*04c0*/  IMAD.MOV.U32 R7, RZ, RZ, RZ ;  /* 0x000000ffff077224 */ /* 0x000fe200078e00ff */
[----:B------:R-:W-:Y:S01]  /*04d0*/  CS2R R26, SRZ ;  /* 0x00000000001a7805 */ /* 0x000fe2000001ff00 */
[C---:B------:R-:W-:Y:S01]  /*04e0*/  IMAD.WIDE R20, R25.reuse, 0x4, R20 ;  /* 0x0000000419147825 */ /* 0x040fe200078e0214 */
[----:B------:R1:W2:Y:S04]  /*04f0*/  @P2 LDG.E.64 R16, desc[UR4][R28.64] ;  /* 0x000000041c102981 */ /* 0x0002a8000c1e1b00 */
[----:B------:R-:W2:Y:S01]  /*0500*/  @P3 LDG.E.EL R7, desc[UR4][R14.64] ;  /* 0x000000040e073981 */ /* 0x000ea2000c2e1900 */
[----:B------:R-:W-:Y:S02]  /*0510*/  IMAD.MOV.U32 R24, RZ, RZ, RZ ;  /* 0x000000ffff187224 */ /* 0x000fe400078e00ff */
[----:B0-----:R-:W-:Y:S01]  /*0520*/  IMAD.WIDE R8, R25, 0x4, R8 ;  /* 0x0000000419087825 */ /* 0x001fe200078e0208 */
[----:B------:R-:W2:Y:S01]  /*0530*/  @P2 LDG.E.EL R26, desc[UR4][R20.64+-0x8] ;  /* 0xfffff804141a2981 */ /* 0x000ea2000c2e1900 */
[----:B-1----:R-:W-:-:S02]  /*0540*/  CS2R R28, SRZ ;  /* 0x00000000001c7805 */ /* 0x002fc4000001ff00 */
[----:B------:R-:W-:Y:S01]  /*0550*/  IMAD.WIDE R12, R25, 0x4, R12 ;  /* 0x00000004190c7825 */ /* 0x000fe200078e020c */
[----:B------:R0:W2:Y:S03]  /*0560*/  @P3 LDG.E.EL R24, desc[UR4][R10.64] ;  /* 0x000000040a183981 */ /* 0x0000a6000c2e1900 */
[----:B------:R-:W-:Y:S01]  /*0570*/  IMAD.MOV.U32 R25, RZ, RZ, RZ ;  /* 0x000000ffff197224 */ /* 0x000fe200078e00ff */
[----:B------:R-:W2:Y:S04]  /*0580*/  @P2 LDG.E.EL R28, desc[UR4][R20.64+-0x8] ;  /* 0xfffff804141c2981 */ /* 0x000ea8000c2e1900 */
[----:B------:R1:W2:Y:S01]  /*0590*/  @P3 LDG.E.EL R27, desc[UR4][R14.64] ;  /* 0x000000040e1b3981 */ /* 0x0002a2000c2e1900 */
[----:B0-----:R-:W-:-:S03]  /*05a0*/  CS2R R10, SRZ ;  /* 0x00000000000a7805 */ /* 0x001fc6000001ff00 */
[----:B------:R-:W2:Y:S04]  /*05b0*/  @P2 LDG.E.EL R29, desc[UR4][R8.64+-0x8] ;  /* 0xfffff804081d2981 */ /* 0x000ea8000c2e1900 */
[----:B------:R-:W2:Y:S04]  /*05c0*/  @P2 LDG.E.EL R25, desc[UR4][R12.64+-0x8] ;  /* 0xfffff8040c192981 */ /* 0x000ea8000c2e1900 */
[----:B------:R0:W2:Y:S04]  /*05d0*/  @P2 LDG.E.EL R11, desc[UR4][R8.64+-0x8] ;  /* 0xfffff804080b2981 */ /* 0x0000a8000c2e1900 */
[----:B------:R2:W2:Y:S01]  /*05e0*/  @P2 LDG.E.EL R10, desc[UR4][R12.64+-0x8] ;  /* 0xfffff8040c0a2981 */ /* 0x0004a2000c2e1900 */
[----:B---3--:R-:W-:-:S05]  /*05f0*/  SEL R3, R3, RZ, P2 ;  /* 0x000000ff03037207 */ /* 0x008fca0001000000 */
[----:B-1----:R-:W-:Y:S01]  /*0600*/  FADD R15, R3, 9.9999997473787516356e-06 ;  /* 0x3727c5ac030f7421 */ /* 0x002fe20000000000 */
[----:B------:R-:W-:-:S05]  /*0610*/  SEL R22, R22, RZ, P2 ;  /* 0x000000ff16167207 */ /* 0x000fca0001000000 */
[----:B------:R-:W1:Y:S01]  /*0620*/  MUFU.SQRT R15, R15 ;  /* 0x0000000f000f7308 */ /* 0x000e620000002000 */
[----:B------:R-:W-:-:S07]  /*0630*/  FADD R22, R22, 9.9999997473787516356e-06 ;  /* 0x3727c5ac16167421 */ /* 0x000fce0000000000 */
[----:B------:R-:W3:Y:S01]  /*0640*/  MUFU.SQRT R14, R22 ;  /* 0x00000016000e7308 */ /* 0x000ee20000002000 */
[----:B------:R-:W-:Y:S01]  /*0650*/  IMAD.MOV.U32 R3, RZ, RZ, 0x3d800000 ;  /* 0x3d800000ff037424 */ /* 0x000fe200078e00ff */
[----:B-1----:R-:W-:Y:S02]  /*0660*/  FSETP.GT.AND P6, PT, R15, 8.50705917302346158658e+37, PT ;  /* 0x7e8000000f00780b */ /* 0x002fe40003fc4000 */
[----:B------:R-:W-:Y:S02]  /*0670*/  SEL R2, R2, RZ, P3 ;  /* 0x000000ff02027207 */ /* 0x000fe40001800000 */
[----:B0-----:R-:W-:Y:S01]  /*0680*/  SEL R8, R5, RZ, P3 ;  /* 0x000000ff05087207 */ /* 0x001fe20001800000 */
[----:B------:R-:W-:Y:S02]  /*0690*/  IMAD.MOV.U32 R5, RZ, RZ, 0x3e800000 ;  /* 0x3e800000ff057424 */ /* 0x000fe400078e00ff */
[-C--:B------:R-:W-:Y:S01]  /*06a0*/  FFMA R2, R2, R3.reuse, 9.9999997473787516356e-06 ;  /* 0x3727c5ac02027423 */ /* 0x080fe20000000003 */
[----:B---3--:R-:W-:Y:S01]  /*06b0*/  FSETP.GT.AND P5, PT, R14, 8.50705917302346158658e+37, PT ;  /* 0x7e8000000e00780b */ /* 0x008fe20003fa4000 */
[----:B------:R-:W-:Y:S01]  /*06c0*/  FFMA R3, R8, R3, 9.9999997473787516356e-06 ;  /* 0x3727c5ac08037423 */ /* 0x000fe20000000003 */
[----:B------:R-:W-:-:S02]  /*06d0*/  FSETP.GEU.AND P4, PT, R15, 1.175494350822287508e-38, PT ;  /* 0x008000000f00780b */ /* 0x000fc40003f8e000 */
[----:B----4-:R-:W-:Y:S01]  /*06e0*/  SEL R8, R6, RZ, P3 ;  /* 0x000000ff06087207 */ /* 0x010fe20001800000 */
[----:B------:R-:W-:Y:S01]  /*06f0*/  @P6 FMUL R15, R15, 0.25 ;  /* 0x3e8000000f0f6820 */ /* 0x000fe20000400000 */
[----:B------:R-:W-:Y:S02]  /*0700*/  FSEL R6, R5, 1, P6 ;  /* 0x3f80000005067808 */ /* 0x000fe40003000000 */
[----:B------:R-:W-:Y:S01]  /*0710*/  FSETP.GEU.AND P6, PT, R14, 1.175494350822287508e-38, PT ;  /* 0x008000000e00780b */ /* 0x000fe20003fce000 */
[----:B------:R-:W0:Y:S01]  /*0720*/  MUFU.RSQ R2, R2 ;  /* 0x0000000200027308 */ /* 0x000e220000001400 */
[----:B-----5:R-:W-:-:S03]  /*0730*/  SEL R9, R19, RZ, P3 ;  /* 0x000000ff13097207 */ /* 0x020fc60001800000 */
[----:B------:R-:W-:Y:S02]  /*0740*/  @P5 FMUL R14, R14, 0.25 ;  /* 0x3e8000000e0e5820 */ /* 0x000fe40000400000 */
[----:B------:R-:W-:Y:S02]  /*0750*/  @!P4 FMUL R15, R15, 16777216 ;  /* 0x4b8000000f0fc820 */ /* 0x000fe40000400000 */
[----:B------:R-:W1:Y:S01]  /*0760*/  MUFU.RSQ R3, R3 ;  /* 0x0000000300037308 */ /* 0x000e620000001400 */
[----:B------:R-:W-:-:S03]  /*0770*/  SEL R18, R18, RZ, P3 ;  /* 0x000000ff12127207 */ /* 0x000fc60001800000 */
[----:B------:R-:W-:Y:S01]  /*0780*/  @!P6 FMUL R14, R14, 16777216 ;  /* 0x4b8000000e0ee820 */ /* 0x000fe20000400000 */
[----:B------:R-:W-:Y:S01]  /*0790*/  FADD R9, R9, -R8 ;  /* 0x8000000809097221 */ /* 0x000fe20000000000 */
[----:B--2---:R-:W-:Y:S02]  /*07a0*/  SEL R13, R4, RZ, P3 ;  /* 0x000000ff040d7207 */ /* 0x004fe40001800000 */
[----:B------:R-:W2:Y:S01]  /*07b0*/  MUFU.RCP R15, R15 ;  /* 0x0000000f000f7308 */ /* 0x000ea20000001000 */
[----:B------:R-:W-:Y:S01]  /*07c0*/  SEL R23, R23, RZ, P3 ;  /* 0x000000ff17177207 */ /* 0x000fe20001800000 */
[----:B0-----:R-:W-:Y:S01]  /*07d0*/  FMUL R2, R2, R9 ;  /* 0x0000000902027220 */ /* 0x001fe20000400000 */
[----:B------:R-:W-:-:S05]  /*07e0*/  FADD R4, R18, -R13 ;  /* 0x8000000d12047221 */ /* 0x000fca0000000000 */
[----:B------:R-:W0:Y:S01]  /*07f0*/  MUFU.RCP R14, R14 ;  /* 0x0000000e000e7308 */ /* 0x000e220000001000 */
[----:B------:R-:W-:Y:S02]  /*0800*/  FSEL R9, R5, 1, P5 ;  /* 0x3f80000005097808 */ /* 0x000fe40002800000 */
[----:B------:R-:W-:Y:S01]  /*0810*/  SEL R8, R7, RZ, P3 ;  /* 0x000000ff07087207 */ /* 0x000fe20001800000 */
[----:B-1----:R-:W-:Y:S01]  /*0820*/  FMUL R7, R3, R4 ;  /* 0x0000000403077220 */ /* 0x002fe20000400000 */
[----:B------:R-:W-:-:S03]  /*0830*/  SEL R17, R17, RZ, P2 ;  /* 0x000000ff11117207 */ /* 0x000fc60001000000 */
[----:B------:R-:W-:Y:S01]  /*0840*/  FFMA R4, R23, R2, R8 ;  /* 0x0000000217047223 */ /* 0x000fe20000000008 */
[----:B------:R-:W-:Y:S01]  /*0850*/  SEL R8, R16, RZ, P2 ;  /* 0x000000ff10087207 */ /* 0x000fe20001000000 */
[----:B------:R-:W1:Y:S01]  /*0860*/  LDC.64 R2, c[0x0][0x210] ;  /* 0x00008400ff027b82 */ /* 0x000e620000000a00 */
[----:B------:R-:W-:Y:S01]  /*0870*/  SEL R13, R26, RZ, P2 ;  /* 0x000000ff1a0d7207 */ /* 0x000fe20001000000 */
[----:B------:R-:W-:Y:S01]  /*0880*/  @!P4 FMUL R6, R6, 16777216 ;  /* 0x4b8000000606c820 */ /* 0x000fe20000400000 */
[----:B------:R-:W-:Y:S01]  /*0890*/  @!P6 FMUL R9, R9, 16777216 ;  /* 0x4b8000000909e820 */ /* 0x000fe20000400000 */
[----:B------:R-:W-:Y:S02]  /*08a0*/  SEL R28, R28, RZ, P2 ;  /* 0x000000ff1c1c7207 */ /* 0x000fe40001000000 */
[----:B------:R-:W-:Y:S01]  /*08b0*/  FADD R8, R8, -R13 ;  /* 0x8000000d08087221 */ /* 0x000fe20000000000 */
[----:B--2---:R-:W-:Y:S01]  /*08c0*/  FMUL R15, R15, R6 ;  /* 0x000000060f0f7220 */ /* 0x004fe20000400000 */
[----:B0-----:R-:W-:Y:S01]  /*08d0*/  FMUL R14, R14, R9 ;  /* 0x000000090e0e7220 */ /* 0x001fe20000400000 */
[----:B------:R-:W-:Y:S01]  /*08e0*/  SEL R24, R24, RZ, P3 ;  /* 0x000000ff18187207 */ /* 0x000fe20001800000 */
[----:B------:R-:W-:Y:S01]  /*08f0*/  FADD R5, R17, -R28 ;  /* 0x8000001c11057221 */ /* 0x000fe20000000000 */
[----:B------:R-:W-:Y:S01]  /*0900*/  SEL R27, R27, RZ, P3 ;  /* 0x000000ff1b1b7207 */ /* 0x000fe20001800000 */
[----:B------:R-:W-:Y:S01]  /*0910*/  FMUL R8, R8, R15 ;  /* 0x0000000f08087220 */ /* 0x000fe20000400000 */
[----:B------:R-:W-:Y:S01]  /*0920*/  SEL R29, R29, RZ, P2 ;  /* 0x000000ff1d1d7207 */ /* 0x000fe20001000000 */
[----:B------:R-:W-:Y:S01]  /*0930*/  FMUL R5, R5, R14 ;  /* 0x0000000e05057220 */ /* 0x000fe20000400000 */
[----:B------:R-:W-:Y:S01]  /*0940*/  SEL R25, R25, RZ, P2 ;  /* 0x000000ff19197207 */ /* 0x000fe20001000000 */
[----:B------:R-:W-:Y:S01]  /*0950*/  FFMA R7, R24, R7, R27 ;  /* 0x0000000718077223 */ /* 0x000fe2000000001b */
[----:B------:R-:W-:-:S02]  /*0960*/  SEL R11, R11, RZ, P2 ;  /* 0x000000ff0b0b7207 */ /* 0x000fc40001000000 */
[----:B------:R-:W-:Y:S01]  /*0970*/  SEL R10, R10, RZ, P2 ;  /* 0x000000ff0a0a7207 */ /* 0x000fe20001000000 */
[----:B------:R-:W-:-:S04]  /*0980*/  @P1 FFMA R7, R8, R29, R25 ;  /* 0x0000001d08071223 */ /* 0x000fc80000000019 */
[----:B------:R-:W-:Y:S01]  /*0990*/  @P1 FFMA R4, R5, R11, R10 ;  /* 0x0000000b05041223 */ /* 0x000fe2000000000a */
[----:B------:R-:W-:-:S04]  /*09a0*/  FSETP.GEU.AND P1, PT, R7, RZ, PT ;  /* 0x000000ff0700720b */ /* 0x000fc80003f2e000 */
[----:B------:R-:W-:Y:S01]  /*09b0*/  FSETP.GEU.AND P2, PT, R4, RZ, PT ;  /* 0x000000ff0400720b */ /* 0x000fe20003f4e000 */
[----:B-1----:R-:W-:Y:S01]  /*09c0*/  IMAD.WIDE R2, R0, 0x4, R2 ;  /* 0x0000000400027825 */ /* 0x002fe200078e0202 */
[----:B------:R-:W-:Y:S02]  /*09d0*/  FSEL R6, R7, RZ, P1 ;  /* 0x000000ff07067208 */ /* 0x000fe40000800000 */
[----:B------:R-:W-:Y:S01]  /*09e0*/  FSEL R7, R4, RZ, P2 ;  /* 0x000000ff04077208 */ /* 0x000fe20001000000 */
[----:B------:R-:W-:Y:S08]  /*09f0*/  @P0 EXIT ;  /* 0x000000000000094d */ /* 0x000ff00003800000 */
[----:B------:R-:W-:Y:S01]  /*0a00*/  STG.E.64 desc[UR4][R2.64], R6 ;  /* 0x0000000602007986 */ /* 0x000fe2000c101b04 */
[----:B------:R-:W-:Y:S05]  /*0a10*/  EXIT ;  /* 0x000000000000794d */ /* 0x000fea0003800000 */
.L_x_0:
[----:B------:R-:W-:-:S00]  /*0a20*/  BRA `(.L_x_0) ;  /* 0xfffffffc00fc7947 */ /* 0x000fc0000383ffff */
[----:B------:R-:W-:-:S00]  /*0a30*/  NOP ;  /* 0x0000000000007918 */ /* 0x000fc00000000000 */
        /* <DEDUP_REMOVED lines=12> */
.L_x_1:


//--------------------- .nv.global.init           --------------------------
	.section	.nv.global.init,"aw",@progbits
.nv.global.init:
	.type		_$_str,@object
	.size		_$_str,(_$_str_$_2 - _$_str)
_$_str:
        /*0000*/ 	.byte	0x5f, 0x5f, 0x43, 0x55, 0x44, 0x41, 0x5f, 0x46, 0x54, 0x5a, 0x00
	.type		_$_str_$_2,@object
	.size		_$_str_$_2,(.L_1 - _$_str_$_2)
_$_str_$_2:
        /*000b*/ 	.byte	0x5f, 0x5f, 0x43, 0x55, 0x44, 0x41, 0x5f, 0x50, 0x52, 0x45, 0x43, 0x5f, 0x53, 0x51, 0x52, 0x54
        /*001b*/ 	.byte	0x00
.L_1:


//--------------------- .nv.constant0.triton_poi_fused_cat_relu_3 --------------------------
	.section	.nv.constant0.triton_poi_fused_cat_relu_3,"a",@progbits
	.sectionflags	@""
	.align	4
.nv.constant0.triton_poi_fused_cat_relu_3:
	.zero		612
